//
// Generated by NVIDIA NVVM Compiler
//
// Compiler Build ID: CL-36424714
// Cuda compilation tools, release 13.0, V13.0.88
// Based on NVVM 20.0.0
//

.version 9.0
.target sm_100
.address_size 64

	// .globl	_Z12MultiMemKerniPiS_S_S_S_S_
.const .align 4 .u32 const_M1 = -252645136;
.const .align 4 .u32 const_M2 = 267390960;
.const .align 4 .u32 const_M3 = -16711936;
.const .align 4 .u32 const_M4 = 65535;
.const .align 4 .u32 const_M5 = -2147483647;
.extern .shared .align 16 .b8 shmem[];

.visible .entry _Z12MultiMemKerniPiS_S_S_S_S_(
	.param .u32 _Z12MultiMemKerniPiS_S_S_S_S__param_0,
	.param .u64 .ptr .align 1 _Z12MultiMemKerniPiS_S_S_S_S__param_1,
	.param .u64 .ptr .align 1 _Z12MultiMemKerniPiS_S_S_S_S__param_2,
	.param .u64 .ptr .align 1 _Z12MultiMemKerniPiS_S_S_S_S__param_3,
	.param .u64 .ptr .align 1 _Z12MultiMemKerniPiS_S_S_S_S__param_4,
	.param .u64 .ptr .align 1 _Z12MultiMemKerniPiS_S_S_S_S__param_5,
	.param .u64 .ptr .align 1 _Z12MultiMemKerniPiS_S_S_S_S__param_6
)
{
	.reg .pred 	%p<7>;
	.reg .b32 	%r<30>;
	.reg .b64 	%rd<35>;

	ld.param.u32 	%r3, [_Z12MultiMemKerniPiS_S_S_S_S__param_0];
	ld.param.u64 	%rd7, [_Z12MultiMemKerniPiS_S_S_S_S__param_1];
	ld.param.u64 	%rd8, [_Z12MultiMemKerniPiS_S_S_S_S__param_2];
	ld.param.u64 	%rd9, [_Z12MultiMemKerniPiS_S_S_S_S__param_3];
	ld.param.u64 	%rd10, [_Z12MultiMemKerniPiS_S_S_S_S__param_4];
	ld.param.u64 	%rd11, [_Z12MultiMemKerniPiS_S_S_S_S__param_5];
	ld.param.u64 	%rd12, [_Z12MultiMemKerniPiS_S_S_S_S__param_6];
	cvta.to.global.u64 	%rd1, %rd12;
	cvta.to.global.u64 	%rd2, %rd11;
	cvta.to.global.u64 	%rd3, %rd10;
	cvta.to.global.u64 	%rd4, %rd8;
	cvta.to.global.u64 	%rd5, %rd7;
	cvta.to.global.u64 	%rd6, %rd9;
	mov.u32 	%r4, %ctaid.x;
	mov.u32 	%r1, %ntid.x;
	mov.u32 	%r5, %tid.x;
	mad.lo.s32 	%r2, %r4, %r1, %r5;
	setp.gt.s32 	%p1, %r3, 1;
	@%p1 bra 	$L__BB0_4;
	setp.eq.s32 	%p5, %r3, 0;
	@%p5 bra 	$L__BB0_8;
	setp.eq.s32 	%p6, %r3, 1;
	@%p6 bra 	$L__BB0_3;
	bra.uni 	$L__BB0_11;
$L__BB0_3:
	rem.u32 	%r12, %r2, %r1;
	shl.b32 	%r13, %r12, 2;
	mov.u32 	%r14, shmem;
	add.s32 	%r15, %r14, %r13;
	st.shared.u32 	[%r15], %r2;
	shl.b32 	%r16, %r2, 1;
	mul.wide.s32 	%rd23, %r2, 4;
	add.s64 	%rd24, %rd6, %rd23;
	st.global.u32 	[%rd24], %r16;
	add.s64 	%rd25, %rd3, %rd23;
	mov.b32 	%r17, 0;
	st.global.u32 	[%rd25], %r17;
	mul.lo.s32 	%r18, %r2, %r2;
	add.s64 	%rd26, %rd2, %rd23;
	st.global.u32 	[%rd26], %r18;
	add.s64 	%rd27, %rd1, %rd23;
	st.global.u32 	[%rd27], %r17;
	bra.uni 	$L__BB0_11;
$L__BB0_4:
	setp.eq.s32 	%p2, %r3, 2;
	@%p2 bra 	$L__BB0_9;
	setp.eq.s32 	%p3, %r3, 3;
	@%p3 bra 	$L__BB0_10;
	setp.eq.s32 	%p4, %r3, 4;
	@%p4 bra 	$L__BB0_7;
	bra.uni 	$L__BB0_11;
$L__BB0_7:
	shl.b32 	%r6, %r2, 2;
	mov.u32 	%r7, shmem;
	add.s32 	%r8, %r7, %r6;
	st.shared.u32 	[%r8], %r2;
	mul.wide.s32 	%rd13, %r2, 4;
	add.s64 	%rd14, %rd6, %rd13;
	mov.b32 	%r9, 0;
	st.global.u32 	[%rd14], %r9;
	bra.uni 	$L__BB0_11;
$L__BB0_8:
	mul.wide.s32 	%rd28, %r2, 4;
	add.s64 	%rd29, %rd5, %rd28;
	st.global.u32 	[%rd29], %r2;
	add.s64 	%rd30, %rd4, %rd28;
	st.global.u32 	[%rd30], %r2;
	ld.global.u32 	%r19, [%rd29];
	add.s32 	%r20, %r19, %r2;
	add.s64 	%rd31, %rd6, %rd28;
	st.global.u32 	[%rd31], %r20;
	ld.global.u32 	%r21, [%rd29];
	ld.global.u32 	%r22, [%rd30];
	sub.s32 	%r23, %r21, %r22;
	add.s64 	%rd32, %rd3, %rd28;
	st.global.u32 	[%rd32], %r23;
	ld.global.u32 	%r24, [%rd29];
	ld.global.u32 	%r25, [%rd30];
	mul.lo.s32 	%r26, %r25, %r24;
	add.s64 	%rd33, %rd2, %rd28;
	st.global.u32 	[%rd33], %r26;
	ld.global.u32 	%r27, [%rd29];
	ld.global.u32 	%r28, [%rd30];
	rem.s32 	%r29, %r27, %r28;
	add.s64 	%rd34, %rd1, %rd28;
	st.global.u32 	[%rd34], %r29;
	bra.uni 	$L__BB0_11;
$L__BB0_9:
	mul.wide.s32 	%rd19, %r2, 4;
	add.s64 	%rd20, %rd5, %rd19;
	st.global.u32 	[%rd20], %r2;
	add.s64 	%rd21, %rd4, %rd19;
	st.global.u32 	[%rd21], %r2;
	add.s64 	%rd22, %rd6, %rd19;
	mov.b32 	%r11, 0;
	st.global.u32 	[%rd22], %r11;
	bra.uni 	$L__BB0_11;
$L__BB0_10:
	mul.wide.s32 	%rd15, %r2, 4;
	add.s64 	%rd16, %rd5, %rd15;
	st.global.u32 	[%rd16], %r2;
	add.s64 	%rd17, %rd4, %rd15;
	st.global.u32 	[%rd17], %r2;
	add.s64 	%rd18, %rd6, %rd15;
	mov.b32 	%r10, 0;
	st.global.u32 	[%rd18], %r10;
$L__BB0_11:
	ret;

}


// ===== COMPILED SASS (sm_100) =====

	.target	sm_100

	.elftype	@"ET_EXEC"


//--------------------- .note.nv.tkinfo           --------------------------
	.section	.note.nv.tkinfo,"",@"SHT_NOTE"
	.sectionflags	@"SHF_NOTE_NV_TKINFO"
	.tkinfo
        /*0018*/ 	.word	0x00000002
        /*0030*/ 	.string	""
        /*0030*/ 	.string	"ptxas"
        /*0030*/ 	.string	"Cuda compilation tools, release 13.0, V13.0.88"
        /*0030*/ 	.string	"Build cuda_13.0.r13.0/compiler.36424714_0"
        /*0030*/ 	.string	"-arch sm_100 -m 64 "



//--------------------- .note.nv.cuinfo           --------------------------
	.section	.note.nv.cuinfo,"",@"SHT_NOTE"
	.sectionflags	@"SHF_NOTE_NV_CUINFO"
        /*0018*/ 	.short	0x0002
        /*001a*/ 	.short	0x0064
        /*001c*/ 	.short	0x0082
	.zero		2


//--------------------- .nv.info                  --------------------------
	.section	.nv.info,"",@"SHT_CUDA_INFO"
	.align	4


	//----- nvinfo : EIATTR_REGCOUNT
	.align		4
        /*0000*/ 	.byte	0x04, 0x2f
        /*0002*/ 	.short	(.L_6 - .L_5)
	.align		4
.L_5:
        /*0004*/ 	.word	index@(_Z12MultiMemKerniPiS_S_S_S_S_)
        /*0008*/ 	.word	0x00000014


	//----- nvinfo : EIATTR_FRAME_SIZE
	.align		4
.L_6:
        /*000c*/ 	.byte	0x04, 0x11
        /*000e*/ 	.short	(.L_8 - .L_7)
	.align		4
.L_7:
        /*0010*/ 	.word	index@(_Z12MultiMemKerniPiS_S_S_S_S_)
        /*0014*/ 	.word	0x00000000


	//----- nvinfo : EIATTR_MIN_STACK_SIZE
	.align		4
.L_8:
        /*0018*/ 	.byte	0x04, 0x12
        /*001a*/ 	.short	(.L_10 - .L_9)
	.align		4
.L_9:
        /*001c*/ 	.word	index@(_Z12MultiMemKerniPiS_S_S_S_S_)
        /*0020*/ 	.word	0x00000000
.L_10:


//--------------------- .nv.compat                --------------------------
	.section	.nv.compat,"",@"SHT_CUDA_COMPAT_INFO"
	.align	4
        /*0000*/ 	.byte	0x02, 0x09, 0x00, 0x00, 0x02, 0x02, 0x01, 0x00, 0x02, 0x05, 0x05, 0x00, 0x03, 0x07, 0x01, 0x01
        /*0010*/ 	.byte	0x02, 0x03, 0x00, 0x00, 0x02, 0x06, 0x01, 0x00, 0x04, 0x0b, 0x08, 0x00, 0x09, 0x00, 0x00, 0x00
        /*0020*/ 	.byte	0x00, 0x00, 0x00, 0x00


//--------------------- .nv.info._Z12MultiMemKerniPiS_S_S_S_S_ --------------------------
	.section	.nv.info._Z12MultiMemKerniPiS_S_S_S_S_,"",@"SHT_CUDA_INFO"
	.sectionflags	@""
	.align	4


	//----- nvinfo : EIATTR_CUDA_API_VERSION
	.align		4
        /*0000*/ 	.byte	0x04, 0x37
        /*0002*/ 	.short	(.L_12 - .L_11)
.L_11:
        /*0004*/ 	.word	0x00000082


	//----- nvinfo : EIATTR_KPARAM_INFO
	.align		4
.L_12:
        /*0008*/ 	.byte	0x04, 0x17
        /*000a*/ 	.short	(.L_14 - .L_13)
.L_13:
        /*000c*/ 	.word	0x00000000
        /*0010*/ 	.short	0x0006
        /*0012*/ 	.short	0x0030
        /*0014*/ 	.byte	0x00, 0xf5, 0x21, 0x00


	//----- nvinfo : EIATTR_KPARAM_INFO
	.align		4
.L_14:
        /*0018*/ 	.byte	0x04, 0x17
        /*001a*/ 	.short	(.L_16 - .L_15)
.L_15:
        /*001c*/ 	.word	0x00000000
        /*0020*/ 	.short	0x0005
        /*0022*/ 	.short	0x0028
        /*0024*/ 	.byte	0x00, 0xf5, 0x21, 0x00


	//----- nvinfo : EIATTR_KPARAM_INFO
	.align		4
.L_16:
        /*0028*/ 	.byte	0x04, 0x17
        /*002a*/ 	.short	(.L_18 - .L_17)
.L_17:
        /*002c*/ 	.word	0x00000000
        /*0030*/ 	.short	0x0004
        /*0032*/ 	.short	0x0020
        /*0034*/ 	.byte	0x00, 0xf5, 0x21, 0x00


	//----- nvinfo : EIATTR_KPARAM_INFO
	.align		4
.L_18:
        /*0038*/ 	.byte	0x04, 0x17
        /*003a*/ 	.short	(.L_20 - .L_19)
.L_19:
        /*003c*/ 	.word	0x00000000
        /*0040*/ 	.short	0x0003
        /*0042*/ 	.short	0x0018
        /*0044*/ 	.byte	0x00, 0xf5, 0x21, 0x00


	//----- nvinfo : EIATTR_KPARAM_INFO
	.align		4
.L_20:
        /*0048*/ 	.byte	0x04, 0x17
        /*004a*/ 	.short	(.L_22 - .L_21)
.L_21:
        /*004c*/ 	.word	0x00000000
        /*0050*/ 	.short	0x0002
        /*0052*/ 	.short	0x0010
        /*0054*/ 	.byte	0x00, 0xf5, 0x21, 0x00


	//----- nvinfo : EIATTR_KPARAM_INFO
	.align		4
.L_22:
        /*0058*/ 	.byte	0x04, 0x17
        /*005a*/ 	.short	(.L_24 - .L_23)
.L_23:
        /*005c*/ 	.word	0x00000000
        /*0060*/ 	.short	0x0001
        /*0062*/ 	.short	0x0008
        /*0064*/ 	.byte	0x00, 0xf5, 0x21, 0x00


	//----- nvinfo : EIATTR_KPARAM_INFO
	.align		4
.L_24:
        /*0068*/ 	.byte	0x04, 0x17
        /*006a*/ 	.short	(.L_26 - .L_25)
.L_25:
        /*006c*/ 	.word	0x00000000
        /*0070*/ 	.short	0x0000
        /*0072*/ 	.short	0x0000
        /*0074*/ 	.byte	0x00, 0xf0, 0x11, 0x00


	//----- nvinfo : EIATTR_SPARSE_MMA_MASK
	.align		4
.L_26:
        /*0078*/ 	.byte	0x03, 0x50
        /*007a*/ 	.short	0x0000


	//----- nvinfo : EIATTR_MAXREG_COUNT
	.align		4
        /*007c*/ 	.byte	0x03, 0x1b
        /*007e*/ 	.short	0x00ff


	//----- nvinfo : EIATTR_MERCURY_ISA_VERSION
	.align		4
        /*0080*/ 	.byte	0x03, 0x5f
        /*0082*/ 	.short	0x0101


	//----- nvinfo : EIATTR_VRC_CTA_INIT_COUNT
	.align		4
        /*0084*/ 	.byte	0x02, 0x4a
	.zero		1
	.zero		1


	//----- nvinfo : EIATTR_EXIT_INSTR_OFFSETS
	.align		4
        /*0088*/ 	.byte	0x04, 0x1c
        /*008a*/ 	.short	(.L_28 - .L_27)


	//   ....[0]....
.L_27:
        /*008c*/ 	.word	0x00000320


	//   ....[1]....
        /*0090*/ 	.word	0x00000650


	//   ....[2]....
        /*0094*/ 	.word	0x00000740


	//   ....[3]....
        /*0098*/ 	.word	0x000007e0


	//   ....[4]....
        /*009c*/ 	.word	0x00000880


	//----- nvinfo : EIATTR_INDIRECT_BRANCH_TARGETS
	.align		4
.L_28:
        /*00a0*/ 	.byte	0x04, 0x34
        /*00a2*/ 	.short	(.L_30 - .L_29)


	//   ....[0]....
.L_29:
        /*00a4*/ 	.word	.L_x_2@srel
        /*00a8*/ 	.short	0x0
        /*00aa*/ 	.short	0x0
        /*00ac*/ 	.word	0x3
        /*00b0*/ 	.word	.L_x_3@srel
        /*00b4*/ 	.word	.L_x_4@srel
        /*00b8*/ 	.word	.L_x_5@srel


	//   ....[1]....
        /*00bc*/ 	.word	.L_x_6@srel
        /*00c0*/ 	.short	0x0
        /*00c2*/ 	.short	0x0
        /*00c4*/ 	.word	0x4
        /*00c8*/ 	.word	.L_x_7@srel
        /*00cc*/ 	.word	.L_x_8@srel
        /*00d0*/ 	.word	.L_x_9@srel
        /*00d4*/ 	.word	.L_x_5@srel


	//----- nvinfo : EIATTR_CBANK_PARAM_SIZE
	.align		4
.L_30:
        /*00d8*/ 	.byte	0x03, 0x19
        /*00da*/ 	.short	0x0038


	//----- nvinfo : EIATTR_PARAM_CBANK
	.align		4
        /*00dc*/ 	.byte	0x04, 0x0a
        /*00de*/ 	.short	(.L_32 - .L_31)
	.align		4
.L_31:
        /*00e0*/ 	.word	index@(.nv.constant0._Z12MultiMemKerniPiS_S_S_S_S_)
        /*00e4*/ 	.short	0x0380
        /*00e6*/ 	.short	0x0038


	//----- nvinfo : EIATTR_SW_WAR
	.align		4
.L_32:
        /*00e8*/ 	.byte	0x04, 0x36
        /*00ea*/ 	.short	(.L_34 - .L_33)
.L_33:
        /*00ec*/ 	.word	0x00000008
.L_34:


//--------------------- .nv.callgraph             --------------------------
	.section	.nv.callgraph,"",@"SHT_CUDA_CALLGRAPH"
	.align	4
	.sectionentsize	8
	.align		4
        /*0000*/ 	.word	0x00000000
	.align		4
        /*0004*/ 	.word	0xffffffff
	.align		4
        /*0008*/ 	.word	0x00000000
	.align		4
        /*000c*/ 	.word	0xfffffffe
	.align		4
        /*0010*/ 	.word	0x00000000
	.align		4
        /*0014*/ 	.word	0xfffffffd
	.align		4
        /*0018*/ 	.word	0x00000000
	.align		4
        /*001c*/ 	.word	0xfffffffc


//--------------------- .nv.constant3             --------------------------
	.section	.nv.constant3,"a",@progbits
	.align	4
.nv.constant3:
	.type		const_M1,@object
	.size		const_M1,(const_M2 - const_M1)
const_M1:
        /*0000*/ 	.byte	0xf0, 0xf0, 0xf0, 0xf0
	.type		const_M2,@object
	.size		const_M2,(const_M3 - const_M2)
const_M2:
        /*0004*/ 	.byte	0xf0, 0x0f, 0xf0, 0x0f
	.type		const_M3,@object
	.size		const_M3,(const_M4 - const_M3)
const_M3:
        /*0008*/ 	.byte	0x00, 0xff, 0x00, 0xff
	.type		const_M4,@object
	.size		const_M4,(const_M5 - const_M4)
const_M4:
        /*000c*/ 	.byte	0xff, 0xff, 0x00, 0x00
	.type		const_M5,@object
	.size		const_M5,(.L_4 - const_M5)
const_M5:
        /*0010*/ 	.byte	0x01, 0x00, 0x00, 0x80
.L_4:


//--------------------- .nv.constant2._Z12MultiMemKerniPiS_S_S_S_S_ --------------------------
	.section	.nv.constant2._Z12MultiMemKerniPiS_S_S_S_S_,"a",@progbits
	.sectionflags	@""
	.align	4
.nv.constant2._Z12MultiMemKerniPiS_S_S_S_S_:
        /*0000*/ 	.byte	0x30, 0x03, 0x00, 0x00, 0xe0, 0x00, 0x00, 0x00, 0x80, 0x08, 0x00, 0x00, 0x50, 0x07, 0x00, 0x00
        /*0010*/ 	.byte	0xf0, 0x07, 0x00, 0x00, 0xc0, 0x06, 0x00, 0x00, 0x80, 0x08, 0x00, 0x00


//--------------------- .text._Z12MultiMemKerniPiS_S_S_S_S_ --------------------------
	.section	.text._Z12MultiMemKerniPiS_S_S_S_S_,"ax",@progbits
	.align	128
        .global         _Z12MultiMemKerniPiS_S_S_S_S_
        .type           _Z12MultiMemKerniPiS_S_S_S_S_,@function
        .size           _Z12MultiMemKerniPiS_S_S_S_S_,(.L_x_11 - _Z12MultiMemKerniPiS_S_S_S_S_)
        .other          _Z12MultiMemKerniPiS_S_S_S_S_,@"STO_CUDA_ENTRY STV_DEFAULT"
_Z12MultiMemKerniPiS_S_S_S_S_:
.text._Z12MultiMemKerniPiS_S_S_S_S_:
[----:B------:R-:W-:Y:S08]  /*0000*/  LDC R1, c[0x0][0x37c] ;  /* 0x0000df00ff017b82 */ /* 0x000ff00000000800 */
[----:B------:R-:W0:Y:S01]  /*0010*/  LDC R2, c[0x0][0x380] ;  /* 0x0000e000ff027b82 */ /* 0x000e220000000800 */
[----:B------:R-:W1:Y:S01]  /*0020*/  S2R R0, SR_TID.X ;  /* 0x0000000000007919 */ /* 0x000e620000002100 */
[----:B------:R-:W2:Y:S06]  /*0030*/  LDCU.64 UR6, c[0x0][0x358] ;  /* 0x00006b00ff0677ac */ /* 0x000eac0008000a00 */
[----:B------:R-:W1:Y:S08]  /*0040*/  S2UR UR4, SR_CTAID.X ;  /* 0x00000000000479c3 */ /* 0x000e700000002500 */
[----:B------:R-:W1:Y:S01]  /*0050*/  LDC R11, c[0x0][0x360] ;  /* 0x0000d800ff0b7b82 */ /* 0x000e620000000800 */
[----:B0-----:R-:W-:Y:S01]  /*0060*/  ISETP.GT.AND P0, PT, R2, 0x1, PT ;  /* 0x000000010200780c */ /* 0x001fe20003f04270 */
[----:B-1----:R-:W-:-:S12]  /*0070*/  IMAD R0, R11, UR4, R0 ;  /* 0x000000040b007c24 */ /* 0x002fd8000f8e0200 */
[----:B--2---:R-:W-:Y:S05]  /*0080*/  @P0 BRA `(.L_x_0) ;  /* 0x0000000400740947 */ /* 0x004fea0003800000 */
[----:B------:R-:W-:-:S04]  /*0090*/  VIMNMX.U32 R2, PT, PT, R2, 0x2, PT ;  /* 0x0000000202027848 */ /* 0x000fc80003fe0000 */
[----:B------:R-:W-:-:S04]  /*00a0*/  SHF.L.U32 R4, R2, 0x2, RZ ;  /* 0x0000000202047819 */ /* 0x000fc800000006ff */
[----:B------:R-:W0:Y:S02]  /*00b0*/  LDC R2, c[0x2][R4] ;  /* 0x0080000004027b82 */ /* 0x000e240000000800 */
[----:B0-----:R-:W-:-:S04]  /*00c0*/  SHF.R.S32.HI R3, RZ, 0x1f, R2 ;  /* 0x0000001fff037819 */ /* 0x001fc80000011402 */
.L_x_2:
[----:B------:R-:W-:Y:S05]  /*00d0*/  BRX R2 -0xe0                                (*"BRANCH_TARGETS .L_x_3,.L_x_4,.L_x_5"*) ;  /* 0xfffffffc02c87949 */ /* 0x000fea000383ffff */
.L_x_4:
[----:B------:R-:W0:Y:S01]  /*00e0*/  I2F.U32.RP R4, R11 ;  /* 0x0000000b00047306 */ /* 0x000e220000209000 */
[----:B------:R-:W1:Y:S01]  /*00f0*/  S2UR UR5, SR_CgaCtaId ;  /* 0x00000000000579c3 */ /* 0x000e620000008800 */
[----:B------:R-:W-:Y:S01]  /*0100*/  ISETP.NE.U32.AND P1, PT, R11, RZ, PT ;  /* 0x000000ff0b00720c */ /* 0x000fe20003f25070 */
[----:B------:R-:W-:Y:S01]  /*0110*/  UMOV UR4, 0x400 ;  /* 0x0000040000047882 */ /* 0x000fe20000000000 */
[C---:B------:R-:W-:Y:S01]  /*0120*/  SHF.L.U32 R13, R0.reuse, 0x1, RZ ;  /* 0x00000001000d7819 */ /* 0x040fe200000006ff */
[----:B------:R-:W-:-:S04]  /*0130*/  IMAD R15, R0, R0, RZ ;  /* 0x00000000000f7224 */ /* 0x000fc800078e02ff */
[----:B------:R-:W2:Y:S01]  /*0140*/  LDC.64 R8, c[0x0][0x3b0] ;  /* 0x0000ec00ff087b82 */ /* 0x000ea20000000a00 */
[----:B0-----:R-:W0:Y:S01]  /*0150*/  MUFU.RCP R4, R4 ;  /* 0x0000000400047308 */ /* 0x001e220000001000 */
[----:B-1----:R-:W-:Y:S01]  /*0160*/  ULEA UR4, UR5, UR4, 0x18 ;  /* 0x0000000405047291 */ /* 0x002fe2000f8ec0ff */
[----:B0-----:R-:W-:Y:S01]  /*0170*/  IADD3 R2, PT, PT, R4, 0xffffffe, RZ ;  /* 0x0ffffffe04027810 */ /* 0x001fe20007ffe0ff */
[----:B--2---:R-:W-:-:S05]  /*0180*/  IMAD.WIDE R8, R0, 0x4, R8 ;  /* 0x0000000400087825 */ /* 0x004fca00078e0208 */
[----:B------:R0:W1:Y:S02]  /*0190*/  F2I.FTZ.U32.TRUNC.NTZ R3, R2 ;  /* 0x0000000200037305 */ /* 0x000064000021f000 */
[----:B0-----:R-:W-:Y:S02]  /*01a0*/  HFMA2 R2, -RZ, RZ, 0, 0 ;  /* 0x00000000ff027431 */ /* 0x001fe400000001ff */
[----:B-1----:R-:W-:-:S04]  /*01b0*/  IMAD.MOV R6, RZ, RZ, -R3 ;  /* 0x000000ffff067224 */ /* 0x002fc800078e0a03 */
[----:B------:R-:W-:Y:S02]  /*01c0*/  IMAD R5, R6, R11, RZ ;  /* 0x0000000b06057224 */ /* 0x000fe400078e02ff */
[----:B------:R-:W0:Y:S02]  /*01d0*/  LDC.64 R6, c[0x0][0x3a8] ;  /* 0x0000ea00ff067b82 */ /* 0x000e240000000a00 */
[----:B------:R-:W-:-:S06]  /*01e0*/  IMAD.HI.U32 R3, R3, R5, R2 ;  /* 0x0000000503037227 */ /* 0x000fcc00078e0002 */
[----:B------:R-:W-:Y:S01]  /*01f0*/  IMAD.HI.U32 R3, R3, R0, RZ ;  /* 0x0000000003037227 */ /* 0x000fe200078e00ff */
[----:B------:R-:W1:Y:S04]  /*0200*/  LDC.64 R4, c[0x0][0x3a0] ;  /* 0x0000e800ff047b82 */ /* 0x000e680000000a00 */
[----:B------:R-:W-:-:S05]  /*0210*/  IADD3 R3, PT, PT, -R3, RZ, RZ ;  /* 0x000000ff03037210 */ /* 0x000fca0007ffe1ff */
[----:B------:R-:W-:Y:S02]  /*0220*/  IMAD R10, R11, R3, R0 ;  /* 0x000000030b0a7224 */ /* 0x000fe400078e0200 */
[----:B------:R-:W2:Y:S03]  /*0230*/  LDC.64 R2, c[0x0][0x398] ;  /* 0x0000e600ff027b82 */ /* 0x000ea60000000a00 */
[----:B------:R-:W-:Y:S01]  /*0240*/  ISETP.GE.U32.AND P0, PT, R10, R11, PT ;  /* 0x0000000b0a00720c */ /* 0x000fe20003f06070 */
[----:B0-----:R-:W-:-:S04]  /*0250*/  IMAD.WIDE R6, R0, 0x4, R6 ;  /* 0x0000000400067825 */ /* 0x001fc800078e0206 */
[----:B-1----:R-:W-:-:S08]  /*0260*/  IMAD.WIDE R4, R0, 0x4, R4 ;  /* 0x0000000400047825 */ /* 0x002fd000078e0204 */
[----:B------:R-:W-:-:S05]  /*0270*/  @P0 IMAD.IADD R10, R10, 0x1, -R11 ;  /* 0x000000010a0a0824 */ /* 0x000fca00078e0a0b */
[----:B------:R-:W-:Y:S01]  /*0280*/  ISETP.GE.U32.AND P0, PT, R10, R11, PT ;  /* 0x0000000b0a00720c */ /* 0x000fe20003f06070 */
[----:B--2---:R-:W-:-:S05]  /*0290*/  IMAD.WIDE R2, R0, 0x4, R2 ;  /* 0x0000000400027825 */ /* 0x004fca00078e0202 */
[----:B------:R-:W-:Y:S04]  /*02a0*/  STG.E desc[UR6][R2.64], R13 ;  /* 0x0000000d02007986 */ /* 0x000fe8000c101906 */
[----:B------:R-:W-:Y:S03]  /*02b0*/  STG.E desc[UR6][R4.64], RZ ;  /* 0x000000ff04007986 */ /* 0x000fe6000c101906 */
[-C--:B------:R-:W-:Y:S02]  /*02c0*/  @P0 IADD3 R10, PT, PT, R10, -R11.reuse, RZ ;  /* 0x8000000b0a0a0210 */ /* 0x080fe40007ffe0ff */
[----:B------:R-:W-:Y:S01]  /*02d0*/  @!P1 LOP3.LUT R10, RZ, R11, RZ, 0x33, !PT ;  /* 0x0000000bff0a9212 */ /* 0x000fe200078e33ff */
[----:B------:R-:W-:Y:S03]  /*02e0*/  STG.E desc[UR6][R6.64], R15 ;  /* 0x0000000f06007986 */ /* 0x000fe6000c101906 */
[----:B------:R-:W-:Y:S01]  /*02f0*/  LEA R11, R10, UR4, 0x2 ;  /* 0x000000040a0b7c11 */ /* 0x000fe2000f8e10ff */
[----:B------:R-:W-:Y:S04]  /*0300*/  STG.E desc[UR6][R8.64], RZ ;  /* 0x000000ff08007986 */ /* 0x000fe8000c101906 */
[----:B------:R-:W-:Y:S01]  /*0310*/  STS [R11], R0 ;  /* 0x000000000b007388 */ /* 0x000fe20000000800 */
[----:B------:R-:W-:Y:S05]  /*0320*/  EXIT ;  /* 0x000000000000794d */ /* 0x000fea0003800000 */
.L_x_3:
[----:B------:R-:W0:Y:S08]  /*0330*/  LDC.64 R2, c[0x0][0x388] ;  /* 0x0000e200ff027b82 */ /* 0x000e300000000a00 */
[----:B------:R-:W1:Y:S08]  /*0340*/  LDC.64 R4, c[0x0][0x390] ;  /* 0x0000e400ff047b82 */ /* 0x000e700000000a00 */
[----:B------:R-:W2:Y:S01]  /*0350*/  LDC.64 R6, c[0x0][0x398] ;  /* 0x0000e600ff067b82 */ /* 0x000ea20000000a00 */
[----:B0-----:R-:W-:-:S05]  /*0360*/  IMAD.WIDE R2, R0, 0x4, R2 ;  /* 0x0000000400027825 */ /* 0x001fca00078e0202 */
[----:B------:R-:W-:Y:S01]  /*0370*/  STG.E desc[UR6][R2.64], R0 ;  /* 0x0000000002007986 */ /* 0x000fe2000c101906 */
[----:B-1----:R-:W-:-:S05]  /*0380*/  IMAD.WIDE R4, R0, 0x4, R4 ;  /* 0x0000000400047825 */ /* 0x002fca00078e0204 */
[----:B------:R-:W-:Y:S04]  /*0390*/  STG.E desc[UR6][R4.64], R0 ;  /* 0x0000000004007986 */ /* 0x000fe8000c101906 */
[----:B------:R-:W3:Y:S01]  /*03a0*/  LDG.E R9, desc[UR6][R2.64] ;  /* 0x0000000602097981 */ /* 0x000ee2000c1e1900 */
[----:B--2---:R-:W-:-:S04]  /*03b0*/  IMAD.WIDE R6, R0, 0x4, R6 ;  /* 0x0000000400067825 */ /* 0x004fc800078e0206 */
[C---:B---3--:R-:W-:Y:S02]  /*03c0*/  IMAD.IADD R13, R0.reuse, 0x1, R9 ;  /* 0x00000001000d7824 */ /* 0x048fe400078e0209 */
[----:B------:R-:W0:Y:S03]  /*03d0*/  LDC.64 R8, c[0x0][0x3a0] ;  /* 0x0000e800ff087b82 */ /* 0x000e260000000a00 */
[----:B------:R1:W-:Y:S04]  /*03e0*/  STG.E desc[UR6][R6.64], R13 ;  /* 0x0000000d06007986 */ /* 0x0003e8000c101906 */
[----:B------:R-:W2:Y:S04]  /*03f0*/  LDG.E R10, desc[UR6][R2.64] ;  /* 0x00000006020a7981 */ /* 0x000ea8000c1e1900 */
[----:B------:R-:W2:Y:S01]  /*0400*/  LDG.E R11, desc[UR6][R4.64] ;  /* 0x00000006040b7981 */ /* 0x000ea2000c1e1900 */
[----:B0-----:R-:W-:Y:S01]  /*0410*/  IMAD.WIDE R8, R0, 0x4, R8 ;  /* 0x0000000400087825 */ /* 0x001fe200078e0208 */
[----:B--2---:R-:W-:-:S02]  /*0420*/  IADD3 R15, PT, PT, R10, -R11, RZ ;  /* 0x8000000b0a0f7210 */ /* 0x004fc40007ffe0ff */
[----:B------:R-:W0:Y:S03]  /*0430*/  LDC.64 R10, c[0x0][0x3a8] ;  /* 0x0000ea00ff0a7b82 */ /* 0x000e260000000a00 */
[----:B------:R2:W-:Y:S04]  /*0440*/  STG.E desc[UR6][R8.64], R15 ;  /* 0x0000000f08007986 */ /* 0x0005e8000c101906 */
[----:B------:R-:W3:Y:S04]  /*0450*/  LDG.E R12, desc[UR6][R2.64] ;  /* 0x00000006020c7981 */ /* 0x000ee8000c1e1900 */
[----:B------:R-:W3:Y:S01]  /*0460*/  LDG.E R17, desc[UR6][R4.64] ;  /* 0x0000000604117981 */ /* 0x000ee2000c1e1900 */
[----:B0-----:R-:W-:-:S04]  /*0470*/  IMAD.WIDE R10, R0, 0x4, R10 ;  /* 0x00000004000a7825 */ /* 0x001fc800078e020a */
[----:B---3--:R-:W-:-:S05]  /*0480*/  IMAD R17, R12, R17, RZ ;  /* 0x000000110c117224 */ /* 0x008fca00078e02ff */
[----:B------:R-:W-:Y:S04]  /*0490*/  STG.E desc[UR6][R10.64], R17 ;  /* 0x000000110a007986 */ /* 0x000fe8000c101906 */
[----:B-1----:R-:W3:Y:S04]  /*04a0*/  LDG.E R13, desc[UR6][R4.64] ;  /* 0x00000006040d7981 */ /* 0x002ee8000c1e1900 */
[----:B------:R0:W4:Y:S01]  /*04b0*/  LDG.E R12, desc[UR6][R2.64] ;  /* 0x00000006020c7981 */ /* 0x000122000c1e1900 */
[-C--:B---3--:R-:W-:Y:S02]  /*04c0*/  IABS R14, R13.reuse ;  /* 0x0000000d000e7213 */ /* 0x088fe40000000000 */
[----:B0-----:R-:W-:-:S02]  /*04d0*/  IABS R3, R13 ;  /* 0x0000000d00037213 */ /* 0x001fc40000000000 */
[----:B--2---:R-:W0:Y:S01]  /*04e0*/  I2F.RP R8, R14 ;  /* 0x0000000e00087306 */ /* 0x004e220000209400 */
[----:B----4-:R-:W-:Y:S02]  /*04f0*/  IABS R2, R12 ;  /* 0x0000000c00027213 */ /* 0x010fe40000000000 */
[----:B------:R-:W-:Y:S02]  /*0500*/  IADD3 R3, PT, PT, RZ, -R3, RZ ;  /* 0x80000003ff037210 */ /* 0x000fe40007ffe0ff */
[----:B------:R-:W-:-:S03]  /*0510*/  ISETP.GE.AND P2, PT, R12, RZ, PT ;  /* 0x000000ff0c00720c */ /* 0x000fc60003f46270 */
[----:B0-----:R-:W0:Y:S02]  /*0520*/  MUFU.RCP R8, R8 ;  /* 0x0000000800087308 */ /* 0x001e240000001000 */
[----:B0-----:R-:W-:-:S06]  /*0530*/  IADD3 R6, PT, PT, R8, 0xffffffe, RZ ;  /* 0x0ffffffe08067810 */ /* 0x001fcc0007ffe0ff */
[----:B------:R0:W1:Y:S02]  /*0540*/  F2I.FTZ.U32.TRUNC.NTZ R7, R6 ;  /* 0x0000000600077305 */ /* 0x000064000021f000 */
[----:B0-----:R-:W-:Y:S01]  /*0550*/  MOV R6, RZ ;  /* 0x000000ff00067202 */ /* 0x001fe20000000f00 */
[----:B-1----:R-:W-:-:S04]  /*0560*/  IMAD.MOV R9, RZ, RZ, -R7 ;  /* 0x000000ffff097224 */ /* 0x002fc800078e0a07 */
[----:B------:R-:W-:-:S04]  /*0570*/  IMAD R5, R9, R14, RZ ;  /* 0x0000000e09057224 */ /* 0x000fc800078e02ff */
[----:B------:R-:W-:-:S06]  /*0580*/  IMAD.HI.U32 R7, R7, R5, R6 ;  /* 0x0000000507077227 */ /* 0x000fcc00078e0006 */
[----:B------:R-:W-:-:S04]  /*0590*/  IMAD.HI.U32 R7, R7, R2, RZ ;  /* 0x0000000207077227 */ /* 0x000fc800078e00ff */
[----:B------:R-:W-:Y:S02]  /*05a0*/  IMAD R7, R7, R3, R2 ;  /* 0x0000000307077224 */ /* 0x000fe400078e0202 */
[----:B------:R-:W0:Y:S03]  /*05b0*/  LDC.64 R2, c[0x0][0x3b0] ;  /* 0x0000ec00ff027b82 */ /* 0x000e260000000a00 */
[----:B------:R-:W-:-:S13]  /*05c0*/  ISETP.GT.U32.AND P0, PT, R14, R7, PT ;  /* 0x000000070e00720c */ /* 0x000fda0003f04070 */
[----:B------:R-:W-:Y:S02]  /*05d0*/  @!P0 IADD3 R7, PT, PT, R7, -R14, RZ ;  /* 0x8000000e07078210 */ /* 0x000fe40007ffe0ff */
[----:B------:R-:W-:Y:S02]  /*05e0*/  ISETP.NE.AND P0, PT, R13, RZ, PT ;  /* 0x000000ff0d00720c */ /* 0x000fe40003f05270 */
[----:B------:R-:W-:Y:S01]  /*05f0*/  ISETP.GT.U32.AND P1, PT, R14, R7, PT ;  /* 0x000000070e00720c */ /* 0x000fe20003f24070 */
[----:B0-----:R-:W-:-:S12]  /*0600*/  IMAD.WIDE R2, R0, 0x4, R2 ;  /* 0x0000000400027825 */ /* 0x001fd800078e0202 */
[----:B------:R-:W-:-:S05]  /*0610*/  @!P1 IMAD.IADD R7, R7, 0x1, -R14 ;  /* 0x0000000107079824 */ /* 0x000fca00078e0a0e */
[----:B------:R-:W-:Y:S02]  /*0620*/  @!P2 IADD3 R7, PT, PT, -R7, RZ, RZ ;  /* 0x000000ff0707a210 */ /* 0x000fe40007ffe1ff */
[----:B------:R-:W-:-:S05]  /*0630*/  @!P0 LOP3.LUT R7, RZ, R13, RZ, 0x33, !PT ;  /* 0x0000000dff078212 */ /* 0x000fca00078e33ff */
[----:B------:R-:W-:Y:S01]  /*0640*/  STG.E desc[UR6][R2.64], R7 ;  /* 0x0000000702007986 */ /* 0x000fe2000c101906 */
[----:B------:R-:W-:Y:S05]  /*0650*/  EXIT ;  /* 0x000000000000794d */ /* 0x000fea0003800000 */
.L_x_0:
[----:B------:R-:W-:-:S04]  /*0660*/  MOV R3, 0xfffffffe ;  /* 0xfffffffe00037802 */ /* 0x000fc80000000f00 */
[----:B------:R-:W-:-:S04]  /*0670*/  VIADDMNMX.U32 R2, R2, R3, 0x3, PT ;  /* 0x0000000302027446 */ /* 0x000fc80003800003 */
[----:B------:R-:W-:-:S04]  /*0680*/  SHF.L.U32 R4, R2, 0x2, RZ ;  /* 0x0000000202047819 */ /* 0x000fc800000006ff */
[----:B------:R-:W0:Y:S02]  /*0690*/  LDC R2, c[0x2][R4+0xc] ;  /* 0x0080030004027b82 */ /* 0x000e240000000800 */
[----:B0-----:R-:W-:-:S04]  /*06a0*/  SHF.R.S32.HI R3, RZ, 0x1f, R2 ;  /* 0x0000001fff037819 */ /* 0x001fc80000011402 */
.L_x_6:
[----:B------:R-:W-:Y:S05]  /*06b0*/  BRX R2 -0x6c0                               (*"BRANCH_TARGETS .L_x_7,.L_x_8,.L_x_9,.L_x_5"*) ;  /* 0xfffffff802507949 */ /* 0x000fea000383ffff */
.L_x_9:
[----:B------:R-:W0:Y:S01]  /*06c0*/  S2UR UR5, SR_CgaCtaId ;  /* 0x00000000000579c3 */ /* 0x000e220000008800 */
[----:B------:R-:W-:-:S07]  /*06d0*/  UMOV UR4, 0x400 ;  /* 0x0000040000047882 */ /* 0x000fce0000000000 */
[----:B------:R-:W1:Y:S01]  /*06e0*/  LDC.64 R2, c[0x0][0x398] ;  /* 0x0000e600ff027b82 */ /* 0x000e620000000a00 */
[----:B0-----:R-:W-:-:S06]  /*06f0*/  ULEA UR4, UR5, UR4, 0x18 ;  /* 0x0000000405047291 */ /* 0x001fcc000f8ec0ff */
[C---:B------:R-:W-:Y:S01]  /*0700*/  LEA R5, R0.reuse, UR4, 0x2 ;  /* 0x0000000400057c11 */ /* 0x040fe2000f8e10ff */
[----:B-1----:R-:W-:-:S04]  /*0710*/  IMAD.WIDE R2, R0, 0x4, R2 ;  /* 0x0000000400027825 */ /* 0x002fc800078e0202 */
[----:B------:R-:W-:Y:S04]  /*0720*/  STS [R5], R0 ;  /* 0x0000000005007388 */ /* 0x000fe80000000800 */
[----:B------:R-:W-:Y:S01]  /*0730*/  STG.E desc[UR6][R2.64], RZ ;  /* 0x000000ff02007986 */ /* 0x000fe2000c101906 */
[----:B------:R-:W-:Y:S05]  /*0740*/  EXIT ;  /* 0x000000000000794d */ /* 0x000fea0003800000 */
.L_x_7:
[----:B------:R-:W0:Y:S08]  /*0750*/  LDC.64 R2, c[0x0][0x388] ;  /* 0x0000e200ff027b82 */ /* 0x000e300000000a00 */
[----:B------:R-:W1:Y:S08]  /*0760*/  LDC.64 R4, c[0x0][0x390] ;  /* 0x0000e400ff047b82 */ /* 0x000e700000000a00 */
[----:B------:R-:W2:Y:S01]  /*0770*/  LDC.64 R6, c[0x0][0x398] ;  /* 0x0000e600ff067b82 */ /* 0x000ea20000000a00 */
[----:B0-----:R-:W-:-:S05]  /*0780*/  IMAD.WIDE R2, R0, 0x4, R2 ;  /* 0x0000000400027825 */ /* 0x001fca00078e0202 */
[----:B------:R-:W-:Y:S01]  /*0790*/  STG.E desc[UR6][R2.64], R0 ;  /* 0x0000000002007986 */ /* 0x000fe2000c101906 */
[----:B-1----:R-:W-:-:S05]  /*07a0*/  IMAD.WIDE R4, R0, 0x4, R4 ;  /* 0x0000000400047825 */ /* 0x002fca00078e0204 */
[----:B------:R-:W-:Y:S01]  /*07b0*/  STG.E desc[UR6][R4.64], R0 ;  /* 0x0000000004007986 */ /* 0x000fe2000c101906 */
[----:B--2---:R-:W-:-:S05]  /*07c0*/  IMAD.WIDE R6, R0, 0x4, R6 ;  /* 0x0000000400067825 */ /* 0x004fca00078e0206 */
[----:B------:R-:W-:Y:S01]  /*07d0*/  STG.E desc[UR6][R6.64], RZ ;  /* 0x000000ff06007986 */ /* 0x000fe2000c101906 */
[----:B------:R-:W-:Y:S05]  /*07e0*/  EXIT ;  /* 0x000000000000794d */ /* 0x000fea0003800000 */
.L_x_8:
[----:B------:R-:W0:Y:S08]  /*07f0*/  LDC.64 R2, c[0x0][0x388] ;  /* 0x0000e200ff027b82 */ /* 0x000e300000000a00 */
[----:B------:R-:W1:Y:S08]  /*0800*/  LDC.64 R4, c[0x0][0x390] ;  /* 0x0000e400ff047b82 */ /* 0x000e700000000a00 */
[----:B------:R-:W2:Y:S01]  /*0810*/  LDC.64 R6, c[0x0][0x398] ;  /* 0x0000e600ff067b82 */ /* 0x000ea20000000a00 */
[----:B0-----:R-:W-:-:S05]  /*0820*/  IMAD.WIDE R2, R0, 0x4, R2 ;  /* 0x0000000400027825 */ /* 0x001fca00078e0202 */
[----:B------:R0:W-:Y:S01]  /*0830*/  STG.E desc[UR6][R2.64], R0 ;  /* 0x0000000002007986 */ /* 0x0001e2000c101906 */
[----:B-1----:R-:W-:-:S05]  /*0840*/  IMAD.WIDE R4, R0, 0x4, R4 ;  /* 0x0000000400047825 */ /* 0x002fca00078e0204 */
[----:B------:R0:W-:Y:S01]  /*0850*/  STG.E desc[UR6][R4.64], R0 ;  /* 0x0000000004007986 */ /* 0x0001e2000c101906 */
[----:B--2---:R-:W-:-:S05]  /*0860*/  IMAD.WIDE R6, R0, 0x4, R6 ;  /* 0x0000000400067825 */ /* 0x004fca00078e0206 */
[----:B------:R0:W-:Y:S02]  /*0870*/  STG.E desc[UR6][R6.64], RZ ;  /* 0x000000ff06007986 */ /* 0x0001e4000c101906 */
.L_x_5:
[----:B------:R-:W-:Y:S05]  /*0880*/  EXIT ;  /* 0x000000000000794d */ /* 0x000fea0003800000 */
.L_x_1:
[----:B------:R-:W-:-:S00]  /*0890*/  BRA `(.L_x_1) ;  /* 0xfffffffc00fc7947 */ /* 0x000fc0000383ffff */
[----:B------:R-:W-:-:S00]  /*08a0*/  NOP ;  /* 0x0000000000007918 */ /* 0x000fc00000000000 */
        /* <DEDUP_REMOVED lines=13> */
.L_x_11:


//--------------------- .nv.shared._Z12MultiMemKerniPiS_S_S_S_S_ --------------------------
	.section	.nv.shared._Z12MultiMemKerniPiS_S_S_S_S_,"aw",@nobits
	.sectionflags	@""
	.align	16
	.zero		1024


//--------------------- .nv.shared.reserved.0     --------------------------
	.section	.nv.shared.reserved.0,"aw",@nobits
	.weak		__nv_reservedSMEM_offset_0_alias
	.size		__nv_reservedSMEM_offset_0_alias, 0, 64
	.other		__nv_reservedSMEM_offset_0_alias,@"STO_CUDA_RESERVED_SHARED STV_DEFAULT"
__nv_reservedSMEM_offset_0_alias:
	.zero		0
	.zero		64


//--------------------- .nv.constant0._Z12MultiMemKerniPiS_S_S_S_S_ --------------------------
	.section	.nv.constant0._Z12MultiMemKerniPiS_S_S_S_S_,"a",@progbits
	.sectionflags	@""
	.align	4
.nv.constant0._Z12MultiMemKerniPiS_S_S_S_S_:
	.zero		952


//--------------------- SYMBOLS --------------------------

	.type		.nv.reservedSmem.offset0,@object
	.size		.nv.reservedSmem.offset0,0x4
	.type		.nv.reservedSmem.cap,@object
	.size		.nv.reservedSmem.cap,0x4
